//
// Generated by NVIDIA NVVM Compiler
//
// Compiler Build ID: CL-36424714
// Cuda compilation tools, release 13.0, V13.0.88
// Based on NVVM 20.0.0
//

.version 9.0
.target sm_100
.address_size 64

	// .globl	_Z12pretrain_fwdPd

.visible .entry _Z12pretrain_fwdPd(
	.param .u64 .ptr .align 1 _Z12pretrain_fwdPd_param_0
)
{


	ret;

}


// ===== COMPILED SASS (sm_100) =====

	.target	sm_100

	.elftype	@"ET_EXEC"


//--------------------- .note.nv.tkinfo           --------------------------
	.section	.note.nv.tkinfo,"",@"SHT_NOTE"
	.sectionflags	@"SHF_NOTE_NV_TKINFO"
	.tkinfo
        /*0018*/ 	.word	0x00000002
        /*0030*/ 	.string	""
        /*0030*/ 	.string	"ptxas"
        /*0030*/ 	.string	"Cuda compilation tools, release 13.0, V13.0.88"
        /*0030*/ 	.string	"Build cuda_13.0.r13.0/compiler.36424714_0"
        /*0030*/ 	.string	"-arch sm_100 -m 64 "



//--------------------- .note.nv.cuinfo           --------------------------
	.section	.note.nv.cuinfo,"",@"SHT_NOTE"
	.sectionflags	@"SHF_NOTE_NV_CUINFO"
        /*0018*/ 	.short	0x0002
        /*001a*/ 	.short	0x0064
        /*001c*/ 	.short	0x0082
	.zero		2


//--------------------- .nv.info                  --------------------------
	.section	.nv.info,"",@"SHT_CUDA_INFO"
	.align	4


	//----- nvinfo : EIATTR_REGCOUNT
	.align		4
        /*0000*/ 	.byte	0x04, 0x2f
        /*0002*/ 	.short	(.L_1 - .L_0)
	.align		4
.L_0:
        /*0004*/ 	.word	index@(_Z12pretrain_fwdPd)
        /*0008*/ 	.word	0x00000004


	//----- nvinfo : EIATTR_FRAME_SIZE
	.align		4
.L_1:
        /*000c*/ 	.byte	0x04, 0x11
        /*000e*/ 	.short	(.L_3 - .L_2)
	.align		4
.L_2:
        /*0010*/ 	.word	index@(_Z12pretrain_fwdPd)
        /*0014*/ 	.word	0x00000000


	//----- nvinfo : EIATTR_MIN_STACK_SIZE
	.align		4
.L_3:
        /*0018*/ 	.byte	0x04, 0x12
        /*001a*/ 	.short	(.L_5 - .L_4)
	.align		4
.L_4:
        /*001c*/ 	.word	index@(_Z12pretrain_fwdPd)
        /*0020*/ 	.word	0x00000000
.L_5:


//--------------------- .nv.compat                --------------------------
	.section	.nv.compat,"",@"SHT_CUDA_COMPAT_INFO"
	.align	4
        /*0000*/ 	.byte	0x02, 0x09, 0x00, 0x00, 0x02, 0x02, 0x01, 0x00, 0x02, 0x05, 0x05, 0x00, 0x03, 0x07, 0x01, 0x01
        /*0010*/ 	.byte	0x02, 0x03, 0x00, 0x00, 0x02, 0x06, 0x01, 0x00, 0x04, 0x0b, 0x08, 0x00, 0x09, 0x00, 0x00, 0x00
        /*0020*/ 	.byte	0x00, 0x00, 0x00, 0x00


//--------------------- .nv.info._Z12pretrain_fwdPd --------------------------
	.section	.nv.info._Z12pretrain_fwdPd,"",@"SHT_CUDA_INFO"
	.sectionflags	@""
	.align	4


	//----- nvinfo : EIATTR_CUDA_API_VERSION
	.align		4
        /*0000*/ 	.byte	0x04, 0x37
        /*0002*/ 	.short	(.L_7 - .L_6)
.L_6:
        /*0004*/ 	.word	0x00000082


	//----- nvinfo : EIATTR_KPARAM_INFO
	.align		4
.L_7:
        /*0008*/ 	.byte	0x04, 0x17
        /*000a*/ 	.short	(.L_9 - .L_8)
.L_8:
        /*000c*/ 	.word	0x00000000
        /*0010*/ 	.short	0x0000
        /*0012*/ 	.short	0x0000
        /*0014*/ 	.byte	0x00, 0xf5, 0x21, 0x00


	//----- nvinfo : EIATTR_SPARSE_MMA_MASK
	.align		4
.L_9:
        /*0018*/ 	.byte	0x03, 0x50
        /*001a*/ 	.short	0x0000


	//----- nvinfo : EIATTR_MAXREG_COUNT
	.align		4
        /*001c*/ 	.byte	0x03, 0x1b
        /*001e*/ 	.short	0x00ff


	//----- nvinfo : EIATTR_MERCURY_ISA_VERSION
	.align		4
        /*0020*/ 	.byte	0x03, 0x5f
        /*0022*/ 	.short	0x0101


	//----- nvinfo : EIATTR_VRC_CTA_INIT_COUNT
	.align		4
        /*0024*/ 	.byte	0x02, 0x4a
	.zero		1
	.zero		1


	//----- nvinfo : EIATTR_EXIT_INSTR_OFFSETS
	.align		4
        /*0028*/ 	.byte	0x04, 0x1c
        /*002a*/ 	.short	(.L_11 - .L_10)


	//   ....[0]....
.L_10:
        /*002c*/ 	.word	0x00000010


	//----- nvinfo : EIATTR_CBANK_PARAM_SIZE
	.align		4
.L_11:
        /*0030*/ 	.byte	0x03, 0x19
        /*0032*/ 	.short	0x0008


	//----- nvinfo : EIATTR_PARAM_CBANK
	.align		4
        /*0034*/ 	.byte	0x04, 0x0a
        /*0036*/ 	.short	(.L_13 - .L_12)
	.align		4
.L_12:
        /*0038*/ 	.word	index@(.nv.constant0._Z12pretrain_fwdPd)
        /*003c*/ 	.short	0x0380
        /*003e*/ 	.short	0x0008


	//----- nvinfo : EIATTR_SW_WAR
	.align		4
.L_13:
        /*0040*/ 	.byte	0x04, 0x36
        /*0042*/ 	.short	(.L_15 - .L_14)
.L_14:
        /*0044*/ 	.word	0x00000008
.L_15:


//--------------------- .nv.callgraph             --------------------------
	.section	.nv.callgraph,"",@"SHT_CUDA_CALLGRAPH"
	.align	4
	.sectionentsize	8
	.align		4
        /*0000*/ 	.word	0x00000000
	.align		4
        /*0004*/ 	.word	0xffffffff
	.align		4
        /*0008*/ 	.word	0x00000000
	.align		4
        /*000c*/ 	.word	0xfffffffe
	.align		4
        /*0010*/ 	.word	0x00000000
	.align		4
        /*0014*/ 	.word	0xfffffffd
	.align		4
        /*0018*/ 	.word	0x00000000
	.align		4
        /*001c*/ 	.word	0xfffffffc


//--------------------- .text._Z12pretrain_fwdPd  --------------------------
	.section	.text._Z12pretrain_fwdPd,"ax",@progbits
	.align	128
        .global         _Z12pretrain_fwdPd
        .type           _Z12pretrain_fwdPd,@function
        .size           _Z12pretrain_fwdPd,(.L_x_1 - _Z12pretrain_fwdPd)
        .other          _Z12pretrain_fwdPd,@"STO_CUDA_ENTRY STV_DEFAULT"
_Z12pretrain_fwdPd:
.text._Z12pretrain_fwdPd:
[----:B------:R-:W-:Y:S01]  /*0000*/  LDC R1, c[0x0][0x37c] ;  /* 0x0000df00ff017b82 */ /* 0x000fe20000000800 */
[----:B------:R-:W-:Y:S05]  /*0010*/  EXIT ;  /* 0x000000000000794d */ /* 0x000fea0003800000 */
.L_x_0:
[----:B------:R-:W-:-:S00]  /*0020*/  BRA `(.L_x_0) ;  /* 0xfffffffc00fc7947 */ /* 0x000fc0000383ffff */
[----:B------:R-:W-:-:S00]  /*0030*/  NOP ;  /* 0x0000000000007918 */ /* 0x000fc00000000000 */
        /* <DEDUP_REMOVED lines=12> */
.L_x_1:


//--------------------- .nv.shared.reserved.0     --------------------------
	.section	.nv.shared.reserved.0,"aw",@nobits
	.weak		__nv_reservedSMEM_offset_0_alias
	.size		__nv_reservedSMEM_offset_0_alias, 0, 64
	.other		__nv_reservedSMEM_offset_0_alias,@"STO_CUDA_RESERVED_SHARED STV_DEFAULT"
__nv_reservedSMEM_offset_0_alias:
	.zero		0
	.zero		64


//--------------------- .nv.constant0._Z12pretrain_fwdPd --------------------------
	.section	.nv.constant0._Z12pretrain_fwdPd,"a",@progbits
	.sectionflags	@""
	.align	4
.nv.constant0._Z12pretrain_fwdPd:
	.zero		904


//--------------------- SYMBOLS --------------------------

	.type		.nv.reservedSmem.offset0,@object
	.size		.nv.reservedSmem.offset0,0x4
